//
// Generated by NVIDIA NVVM Compiler
//
// Compiler Build ID: CL-36424714
// Cuda compilation tools, release 13.0, V13.0.88
// Based on NVVM 20.0.0
//

.version 9.0
.target sm_100
.address_size 64

	// .globl	rms_norm

.visible .entry rms_norm(
	.param .u64 .ptr .align 1 rms_norm_param_0,
	.param .u64 .ptr .align 1 rms_norm_param_1,
	.param .u64 .ptr .align 1 rms_norm_param_2,
	.param .f32 rms_norm_param_3,
	.param .u32 rms_norm_param_4
)
{
	.reg .pred 	%p<11>;
	.reg .b32 	%r<27>;
	.reg .b32 	%f<92>;
	.reg .b64 	%rd<24>;

	ld.param.u64 	%rd10, [rms_norm_param_0];
	ld.param.u64 	%rd8, [rms_norm_param_1];
	ld.param.u64 	%rd9, [rms_norm_param_2];
	ld.param.f32 	%f14, [rms_norm_param_3];
	ld.param.u32 	%r17, [rms_norm_param_4];
	cvta.to.global.u64 	%rd1, %rd10;
	mov.u32 	%r18, %ctaid.x;
	mov.u32 	%r19, %ntid.x;
	mov.u32 	%r20, %tid.x;
	mad.lo.s32 	%r1, %r18, %r19, %r20;
	setp.ge.s32 	%p1, %r1, %r17;
	@%p1 bra 	$L__BB0_15;
	setp.lt.s32 	%p2, %r17, 1;
	mov.f32 	%f91, 0f00000000;
	@%p2 bra 	$L__BB0_14;
	and.b32  	%r2, %r17, 15;
	setp.lt.u32 	%p3, %r17, 16;
	mov.f32 	%f91, 0f00000000;
	mov.b32 	%r24, 0;
	@%p3 bra 	$L__BB0_5;
	and.b32  	%r24, %r17, 2147483632;
	neg.s32 	%r22, %r24;
	add.s64 	%rd22, %rd1, 32;
	mov.f32 	%f91, 0f00000000;
$L__BB0_4:
	.pragma "nounroll";
	ld.global.f32 	%f19, [%rd22+-32];
	fma.rn.f32 	%f20, %f19, %f19, %f91;
	ld.global.f32 	%f21, [%rd22+-28];
	fma.rn.f32 	%f22, %f21, %f21, %f20;
	ld.global.f32 	%f23, [%rd22+-24];
	fma.rn.f32 	%f24, %f23, %f23, %f22;
	ld.global.f32 	%f25, [%rd22+-20];
	fma.rn.f32 	%f26, %f25, %f25, %f24;
	ld.global.f32 	%f27, [%rd22+-16];
	fma.rn.f32 	%f28, %f27, %f27, %f26;
	ld.global.f32 	%f29, [%rd22+-12];
	fma.rn.f32 	%f30, %f29, %f29, %f28;
	ld.global.f32 	%f31, [%rd22+-8];
	fma.rn.f32 	%f32, %f31, %f31, %f30;
	ld.global.f32 	%f33, [%rd22+-4];
	fma.rn.f32 	%f34, %f33, %f33, %f32;
	ld.global.f32 	%f35, [%rd22];
	fma.rn.f32 	%f36, %f35, %f35, %f34;
	ld.global.f32 	%f37, [%rd22+4];
	fma.rn.f32 	%f38, %f37, %f37, %f36;
	ld.global.f32 	%f39, [%rd22+8];
	fma.rn.f32 	%f40, %f39, %f39, %f38;
	ld.global.f32 	%f41, [%rd22+12];
	fma.rn.f32 	%f42, %f41, %f41, %f40;
	ld.global.f32 	%f43, [%rd22+16];
	fma.rn.f32 	%f44, %f43, %f43, %f42;
	ld.global.f32 	%f45, [%rd22+20];
	fma.rn.f32 	%f46, %f45, %f45, %f44;
	ld.global.f32 	%f47, [%rd22+24];
	fma.rn.f32 	%f48, %f47, %f47, %f46;
	ld.global.f32 	%f49, [%rd22+28];
	fma.rn.f32 	%f91, %f49, %f49, %f48;
	add.s32 	%r22, %r22, 16;
	add.s64 	%rd22, %rd22, 64;
	setp.ne.s32 	%p4, %r22, 0;
	@%p4 bra 	$L__BB0_4;
$L__BB0_5:
	setp.eq.s32 	%p5, %r2, 0;
	@%p5 bra 	$L__BB0_14;
	and.b32  	%r8, %r17, 7;
	setp.lt.u32 	%p6, %r2, 8;
	@%p6 bra 	$L__BB0_8;
	mul.wide.u32 	%rd11, %r24, 4;
	add.s64 	%rd12, %rd1, %rd11;
	ld.global.f32 	%f51, [%rd12];
	fma.rn.f32 	%f52, %f51, %f51, %f91;
	ld.global.f32 	%f53, [%rd12+4];
	fma.rn.f32 	%f54, %f53, %f53, %f52;
	ld.global.f32 	%f55, [%rd12+8];
	fma.rn.f32 	%f56, %f55, %f55, %f54;
	ld.global.f32 	%f57, [%rd12+12];
	fma.rn.f32 	%f58, %f57, %f57, %f56;
	ld.global.f32 	%f59, [%rd12+16];
	fma.rn.f32 	%f60, %f59, %f59, %f58;
	ld.global.f32 	%f61, [%rd12+20];
	fma.rn.f32 	%f62, %f61, %f61, %f60;
	ld.global.f32 	%f63, [%rd12+24];
	fma.rn.f32 	%f64, %f63, %f63, %f62;
	ld.global.f32 	%f65, [%rd12+28];
	fma.rn.f32 	%f91, %f65, %f65, %f64;
	add.s32 	%r24, %r24, 8;
$L__BB0_8:
	setp.eq.s32 	%p7, %r8, 0;
	@%p7 bra 	$L__BB0_14;
	and.b32  	%r11, %r17, 3;
	setp.lt.u32 	%p8, %r8, 4;
	@%p8 bra 	$L__BB0_11;
	mul.wide.u32 	%rd13, %r24, 4;
	add.s64 	%rd14, %rd1, %rd13;
	ld.global.f32 	%f67, [%rd14];
	fma.rn.f32 	%f68, %f67, %f67, %f91;
	ld.global.f32 	%f69, [%rd14+4];
	fma.rn.f32 	%f70, %f69, %f69, %f68;
	ld.global.f32 	%f71, [%rd14+8];
	fma.rn.f32 	%f72, %f71, %f71, %f70;
	ld.global.f32 	%f73, [%rd14+12];
	fma.rn.f32 	%f91, %f73, %f73, %f72;
	add.s32 	%r24, %r24, 4;
$L__BB0_11:
	setp.eq.s32 	%p9, %r11, 0;
	@%p9 bra 	$L__BB0_14;
	mul.wide.u32 	%rd15, %r24, 4;
	add.s64 	%rd23, %rd1, %rd15;
	neg.s32 	%r26, %r11;
$L__BB0_13:
	.pragma "nounroll";
	ld.global.f32 	%f74, [%rd23];
	fma.rn.f32 	%f91, %f74, %f74, %f91;
	add.s64 	%rd23, %rd23, 4;
	add.s32 	%r26, %r26, 1;
	setp.ne.s32 	%p10, %r26, 0;
	@%p10 bra 	$L__BB0_13;
$L__BB0_14:
	cvt.rn.f32.s32 	%f75, %r17;
	add.f32 	%f76, %f14, %f75;
	div.rn.f32 	%f77, %f91, %f76;
	sqrt.rn.f32 	%f78, %f77;
	cvta.to.global.u64 	%rd16, %rd8;
	mul.wide.s32 	%rd17, %r1, 4;
	add.s64 	%rd18, %rd16, %rd17;
	ld.global.f32 	%f79, [%rd18];
	add.s64 	%rd19, %rd1, %rd17;
	ld.global.f32 	%f80, [%rd19];
	mul.f32 	%f81, %f79, %f80;
	div.rn.f32 	%f82, %f81, %f78;
	cvta.to.global.u64 	%rd20, %rd9;
	add.s64 	%rd21, %rd20, %rd17;
	st.global.f32 	[%rd21], %f82;
$L__BB0_15:
	ret;

}


// ===== COMPILED SASS (sm_100) =====

	.target	sm_100

	.elftype	@"ET_EXEC"


//--------------------- .note.nv.tkinfo           --------------------------
	.section	.note.nv.tkinfo,"",@"SHT_NOTE"
	.sectionflags	@"SHF_NOTE_NV_TKINFO"
	.tkinfo
        /*0018*/ 	.word	0x00000002
        /*0030*/ 	.string	""
        /*0030*/ 	.string	"ptxas"
        /*0030*/ 	.string	"Cuda compilation tools, release 13.0, V13.0.88"
        /*0030*/ 	.string	"Build cuda_13.0.r13.0/compiler.36424714_0"
        /*0030*/ 	.string	"-arch sm_100 -m 64 "



//--------------------- .note.nv.cuinfo           --------------------------
	.section	.note.nv.cuinfo,"",@"SHT_NOTE"
	.sectionflags	@"SHF_NOTE_NV_CUINFO"
        /*0018*/ 	.short	0x0002
        /*001a*/ 	.short	0x0064
        /*001c*/ 	.short	0x0082
	.zero		2


//--------------------- .nv.info                  --------------------------
	.section	.nv.info,"",@"SHT_CUDA_INFO"
	.align	4


	//----- nvinfo : EIATTR_REGCOUNT
	.align		4
        /*0000*/ 	.byte	0x04, 0x2f
        /*0002*/ 	.short	(.L_1 - .L_0)
	.align		4
.L_0:
        /*0004*/ 	.word	index@(rms_norm)
        /*0008*/ 	.word	0x0000001f


	//----- nvinfo : EIATTR_FRAME_SIZE
	.align		4
.L_1:
        /*000c*/ 	.byte	0x04, 0x11
        /*000e*/ 	.short	(.L_3 - .L_2)
	.align		4
.L_2:
        /*0010*/ 	.word	index@($__internal_1_$__cuda_sm3x_div_rn_noftz_f32_slowpath)
        /*0014*/ 	.word	0x00000000


	//----- nvinfo : EIATTR_FRAME_SIZE
	.align		4
.L_3:
        /*0018*/ 	.byte	0x04, 0x11
        /*001a*/ 	.short	(.L_5 - .L_4)
	.align		4
.L_4:
        /*001c*/ 	.word	index@($__internal_0_$__cuda_sm20_sqrt_rn_f32_slowpath)
        /*0020*/ 	.word	0x00000000


	//----- nvinfo : EIATTR_FRAME_SIZE
	.align		4
.L_5:
        /*0024*/ 	.byte	0x04, 0x11
        /*0026*/ 	.short	(.L_7 - .L_6)
	.align		4
.L_6:
        /*0028*/ 	.word	index@(rms_norm)
        /*002c*/ 	.word	0x00000000


	//----- nvinfo : EIATTR_MIN_STACK_SIZE
	.align		4
.L_7:
        /*0030*/ 	.byte	0x04, 0x12
        /*0032*/ 	.short	(.L_9 - .L_8)
	.align		4
.L_8:
        /*0034*/ 	.word	index@(rms_norm)
        /*0038*/ 	.word	0x00000000
.L_9:


//--------------------- .nv.compat                --------------------------
	.section	.nv.compat,"",@"SHT_CUDA_COMPAT_INFO"
	.align	4
        /*0000*/ 	.byte	0x02, 0x09, 0x00, 0x00, 0x02, 0x02, 0x01, 0x00, 0x02, 0x05, 0x05, 0x00, 0x03, 0x07, 0x01, 0x01
        /*0010*/ 	.byte	0x02, 0x03, 0x00, 0x00, 0x02, 0x06, 0x01, 0x00, 0x04, 0x0b, 0x08, 0x00, 0x01, 0x00, 0x00, 0x00
        /*0020*/ 	.byte	0x00, 0x00, 0x00, 0x00


//--------------------- .nv.info.rms_norm         --------------------------
	.section	.nv.info.rms_norm,"",@"SHT_CUDA_INFO"
	.sectionflags	@""
	.align	4


	//----- nvinfo : EIATTR_CUDA_API_VERSION
	.align		4
        /*0000*/ 	.byte	0x04, 0x37
        /*0002*/ 	.short	(.L_11 - .L_10)
.L_10:
        /*0004*/ 	.word	0x00000082


	//----- nvinfo : EIATTR_KPARAM_INFO
	.align		4
.L_11:
        /*0008*/ 	.byte	0x04, 0x17
        /*000a*/ 	.short	(.L_13 - .L_12)
.L_12:
        /*000c*/ 	.word	0x00000000
        /*0010*/ 	.short	0x0004
        /*0012*/ 	.short	0x001c
        /*0014*/ 	.byte	0x00, 0xf0, 0x11, 0x00


	//----- nvinfo : EIATTR_KPARAM_INFO
	.align		4
.L_13:
        /*0018*/ 	.byte	0x04, 0x17
        /*001a*/ 	.short	(.L_15 - .L_14)
.L_14:
        /*001c*/ 	.word	0x00000000
        /*0020*/ 	.short	0x0003
        /*0022*/ 	.short	0x0018
        /*0024*/ 	.byte	0x00, 0xf0, 0x11, 0x00


	//----- nvinfo : EIATTR_KPARAM_INFO
	.align		4
.L_15:
        /*0028*/ 	.byte	0x04, 0x17
        /*002a*/ 	.short	(.L_17 - .L_16)
.L_16:
        /*002c*/ 	.word	0x00000000
        /*0030*/ 	.short	0x0002
        /*0032*/ 	.short	0x0010
        /*0034*/ 	.byte	0x00, 0xf5, 0x21, 0x00


	//----- nvinfo : EIATTR_KPARAM_INFO
	.align		4
.L_17:
        /*0038*/ 	.byte	0x04, 0x17
        /*003a*/ 	.short	(.L_19 - .L_18)
.L_18:
        /*003c*/ 	.word	0x00000000
        /*0040*/ 	.short	0x0001
        /*0042*/ 	.short	0x0008
        /*0044*/ 	.byte	0x00, 0xf5, 0x21, 0x00


	//----- nvinfo : EIATTR_KPARAM_INFO
	.align		4
.L_19:
        /*0048*/ 	.byte	0x04, 0x17
        /*004a*/ 	.short	(.L_21 - .L_20)
.L_20:
        /*004c*/ 	.word	0x00000000
        /*0050*/ 	.short	0x0000
        /*0052*/ 	.short	0x0000
        /*0054*/ 	.byte	0x00, 0xf5, 0x21, 0x00


	//----- nvinfo : EIATTR_SPARSE_MMA_MASK
	.align		4
.L_21:
        /*0058*/ 	.byte	0x03, 0x50
        /*005a*/ 	.short	0x0000


	//----- nvinfo : EIATTR_MAXREG_COUNT
	.align		4
        /*005c*/ 	.byte	0x03, 0x1b
        /*005e*/ 	.short	0x00ff


	//----- nvinfo : EIATTR_MERCURY_ISA_VERSION
	.align		4
        /*0060*/ 	.byte	0x03, 0x5f
        /*0062*/ 	.short	0x0101


	//----- nvinfo : EIATTR_VRC_CTA_INIT_COUNT
	.align		4
        /*0064*/ 	.byte	0x02, 0x4a
	.zero		1
	.zero		1


	//----- nvinfo : EIATTR_EXIT_INSTR_OFFSETS
	.align		4
        /*0068*/ 	.byte	0x04, 0x1c
        /*006a*/ 	.short	(.L_23 - .L_22)


	//   ....[0]....
.L_22:
        /*006c*/ 	.word	0x00000070


	//   ....[1]....
        /*0070*/ 	.word	0x00000a60


	//----- nvinfo : EIATTR_CRS_STACK_SIZE
	.align		4
.L_23:
        /*0074*/ 	.byte	0x04, 0x1e
        /*0076*/ 	.short	(.L_25 - .L_24)
.L_24:
        /*0078*/ 	.word	0x00000000


	//----- nvinfo : EIATTR_CBANK_PARAM_SIZE
	.align		4
.L_25:
        /*007c*/ 	.byte	0x03, 0x19
        /*007e*/ 	.short	0x0020


	//----- nvinfo : EIATTR_PARAM_CBANK
	.align		4
        /*0080*/ 	.byte	0x04, 0x0a
        /*0082*/ 	.short	(.L_27 - .L_26)
	.align		4
.L_26:
        /*0084*/ 	.word	index@(.nv.constant0.rms_norm)
        /*0088*/ 	.short	0x0380
        /*008a*/ 	.short	0x0020


	//----- nvinfo : EIATTR_SW_WAR
	.align		4
.L_27:
        /*008c*/ 	.byte	0x04, 0x36
        /*008e*/ 	.short	(.L_29 - .L_28)
.L_28:
        /*0090*/ 	.word	0x00000008
.L_29:


//--------------------- .nv.callgraph             --------------------------
	.section	.nv.callgraph,"",@"SHT_CUDA_CALLGRAPH"
	.align	4
	.sectionentsize	8
	.align		4
        /*0000*/ 	.word	0x00000000
	.align		4
        /*0004*/ 	.word	0xffffffff
	.align		4
        /*0008*/ 	.word	0x00000000
	.align		4
        /*000c*/ 	.word	0xfffffffe
	.align		4
        /*0010*/ 	.word	0x00000000
	.align		4
        /*0014*/ 	.word	0xfffffffd
	.align		4
        /*0018*/ 	.word	0x00000000
	.align		4
        /*001c*/ 	.word	0xfffffffc


//--------------------- .text.rms_norm            --------------------------
	.section	.text.rms_norm,"ax",@progbits
	.align	128
        .global         rms_norm
        .type           rms_norm,@function
        .size           rms_norm,(.L_x_26 - rms_norm)
        .other          rms_norm,@"STO_CUDA_ENTRY STV_DEFAULT"
rms_norm:
.text.rms_norm:
[----:B------:R-:W-:Y:S01]  /*0000*/  LDC R1, c[0x0][0x37c] ;  /* 0x0000df00ff017b82 */ /* 0x000fe20000000800 */
[----:B------:R-:W0:Y:S07]  /*0010*/  S2R R3, SR_TID.X ;  /* 0x0000000000037919 */ /* 0x000e2e0000002100 */
[----:B------:R-:W0:Y:S01]  /*0020*/  S2UR UR4, SR_CTAID.X ;  /* 0x00000000000479c3 */ /* 0x000e220000002500 */
[----:B------:R-:W1:Y:S07]  /*0030*/  LDCU UR9, c[0x0][0x39c] ;  /* 0x00007380ff0977ac */ /* 0x000e6e0008000800 */
[----:B------:R-:W0:Y:S02]  /*0040*/  LDC R2, c[0x0][0x360] ;  /* 0x0000d800ff027b82 */ /* 0x000e240000000800 */
[----:B0-----:R-:W-:-:S05]  /*0050*/  IMAD R2, R2, UR4, R3 ;  /* 0x0000000402027c24 */ /* 0x001fca000f8e0203 */
[----:B-1----:R-:W-:-:S13]  /*0060*/  ISETP.GE.AND P0, PT, R2, UR9, PT ;  /* 0x0000000902007c0c */ /* 0x002fda000bf06270 */
[----:B------:R-:W-:Y:S05]  /*0070*/  @P0 EXIT ;  /* 0x000000000000094d */ /* 0x000fea0003800000 */
[----:B------:R-:W-:Y:S01]  /*0080*/  UISETP.GE.AND UP0, UPT, UR9, 0x1, UPT ;  /* 0x000000010900788c */ /* 0x000fe2000bf06270 */
[----:B------:R-:W-:Y:S01]  /*0090*/  HFMA2 R3, -RZ, RZ, 0, 0 ;  /* 0x00000000ff037431 */ /* 0x000fe200000001ff */
[----:B------:R-:W0:Y:S07]  /*00a0*/  LDCU.64 UR10, c[0x0][0x358] ;  /* 0x00006b00ff0a77ac */ /* 0x000e2e0008000a00 */
[----:B------:R-:W-:Y:S05]  /*00b0*/  BRA.U !UP0, `(.L_x_0) ;  /* 0x00000005089c7547 */ /* 0x000fea000b800000 */
[----:B------:R-:W-:Y:S01]  /*00c0*/  UISETP.GE.U32.AND UP1, UPT, UR9, 0x10, UPT ;  /* 0x000000100900788c */ /* 0x000fe2000bf26070 */
[----:B------:R-:W-:Y:S01]  /*00d0*/  MOV R3, RZ ;  /* 0x000000ff00037202 */ /* 0x000fe20000000f00 */
[----:B------:R-:W-:Y:S01]  /*00e0*/  ULOP3.LUT UR6, UR9, 0xf, URZ, 0xc0, !UPT ;  /* 0x0000000f09067892 */ /* 0x000fe2000f8ec0ff */
[----:B------:R-:W-:-:S03]  /*00f0*/  IMAD.MOV.U32 R0, RZ, RZ, RZ ;  /* 0x000000ffff007224 */ /* 0x000fc600078e00ff */
[----:B------:R-:W-:-:S03]  /*0100*/  UISETP.NE.AND UP0, UPT, UR6, URZ, UPT ;  /* 0x000000ff0600728c */ /* 0x000fc6000bf05270 */
[----:B------:R-:W-:Y:S08]  /*0110*/  BRA.U !UP1, `(.L_x_1) ;  /* 0x0000000109b87547 */ /* 0x000ff0000b800000 */
[----:B------:R-:W1:Y:S01]  /*0120*/  LDCU.64 UR4, c[0x0][0x380] ;  /* 0x00007000ff0477ac */ /* 0x000e620008000a00 */
[----:B------:R-:W-:Y:S01]  /*0130*/  MOV R3, RZ ;  /* 0x000000ff00037202 */ /* 0x000fe20000000f00 */
[----:B------:R-:W-:-:S04]  /*0140*/  ULOP3.LUT UR7, UR9, 0x7ffffff0, URZ, 0xc0, !UPT ;  /* 0x7ffffff009077892 */ /* 0x000fc8000f8ec0ff */
[----:B------:R-:W-:Y:S02]  /*0150*/  UIADD3 UR8, UPT, UPT, -UR7, URZ, URZ ;  /* 0x000000ff07087290 */ /* 0x000fe4000fffe1ff */
[----:B------:R-:W-:Y:S01]  /*0160*/  MOV R0, UR7 ;  /* 0x0000000700007c02 */ /* 0x000fe20008000f00 */
[----:B-1----:R-:W-:-:S04]  /*0170*/  UIADD3 UR4, UP1, UPT, UR4, 0x20, URZ ;  /* 0x0000002004047890 */ /* 0x002fc8000ff3e0ff */
[----:B------:R-:W-:Y:S02]  /*0180*/  UIADD3.X UR5, UPT, UPT, URZ, UR5, URZ, UP1, !UPT ;  /* 0x00000005ff057290 */ /* 0x000fe40008ffe4ff */
[----:B------:R-:W-:-:S04]  /*0190*/  IMAD.U32 R4, RZ, RZ, UR4 ;  /* 0x00000004ff047e24 */ /* 0x000fc8000f8e00ff */
[----:B------:R-:W-:-:S07]  /*01a0*/  MOV R5, UR5 ;  /* 0x0000000500057c02 */ /* 0x000fce0008000f00 */
.L_x_2:
[----:B0-----:R-:W2:Y:S04]  /*01b0*/  LDG.E R14, desc[UR10][R4.64+-0x20] ;  /* 0xffffe00a040e7981 */ /* 0x001ea8000c1e1900 */
[----:B------:R-:W3:Y:S04]  /*01c0*/  LDG.E R16, desc[UR10][R4.64+-0x1c] ;  /* 0xffffe40a04107981 */ /* 0x000ee8000c1e1900 */
[----:B------:R-:W4:Y:S04]  /*01d0*/  LDG.E R18, desc[UR10][R4.64+-0x18] ;  /* 0xffffe80a04127981 */ /* 0x000f28000c1e1900 */
[----:B------:R-:W5:Y:S04]  /*01e0*/  LDG.E R20, desc[UR10][R4.64+-0x14] ;  /* 0xffffec0a04147981 */ /* 0x000f68000c1e1900 */
        /* <DEDUP_REMOVED lines=11> */
[----:B------:R0:W5:Y:S01]  /*02a0*/  LDG.E R7, desc[UR10][R4.64+0x1c] ;  /* 0x00001c0a04077981 */ /* 0x000162000c1e1900 */
[----:B------:R-:W-:-:S04]  /*02b0*/  UIADD3 UR8, UPT, UPT, UR8, 0x10, URZ ;  /* 0x0000001008087890 */ /* 0x000fc8000fffe0ff */
[----:B------:R-:W-:Y:S01]  /*02c0*/  UISETP.NE.AND UP1, UPT, UR8, URZ, UPT ;  /* 0x000000ff0800728c */ /* 0x000fe2000bf25270 */
[----:B0-----:R-:W-:-:S04]  /*02d0*/  IADD3 R4, P0, PT, R4, 0x40, RZ ;  /* 0x0000004004047810 */ /* 0x001fc80007f1e0ff */
[----:B------:R-:W-:Y:S01]  /*02e0*/  IADD3.X R5, PT, PT, RZ, R5, RZ, P0, !PT ;  /* 0x00000005ff057210 */ /* 0x000fe200007fe4ff */
[----:B--2---:R-:W-:-:S04]  /*02f0*/  FFMA R3, R14, R14, R3 ;  /* 0x0000000e0e037223 */ /* 0x004fc80000000003 */
[----:B---3--:R-:W-:-:S04]  /*0300*/  FFMA R3, R16, R16, R3 ;  /* 0x0000001010037223 */ /* 0x008fc80000000003 */
[----:B----4-:R-:W-:-:S04]  /*0310*/  FFMA R3, R18, R18, R3 ;  /* 0x0000001212037223 */ /* 0x010fc80000000003 */
[----:B-----5:R-:W-:-:S04]  /*0320*/  FFMA R3, R20, R20, R3 ;  /* 0x0000001414037223 */ /* 0x020fc80000000003 */
[----:B------:R-:W-:-:S04]  /*0330*/  FFMA R3, R22, R22, R3 ;  /* 0x0000001616037223 */ /* 0x000fc80000000003 */
        /* <DEDUP_REMOVED lines=10> */
[----:B------:R-:W-:Y:S01]  /*03e0*/  FFMA R3, R7, R7, R6 ;  /* 0x0000000707037223 */ /* 0x000fe20000000006 */
[----:B------:R-:W-:Y:S06]  /*03f0*/  BRA.U UP1, `(.L_x_2) ;  /* 0xfffffffd016c7547 */ /* 0x000fec000b83ffff */
.L_x_1:
[----:B------:R-:W-:Y:S05]  /*0400*/  BRA.U !UP0, `(.L_x_0) ;  /* 0x0000000108c87547 */ /* 0x000fea000b800000 */
[----:B------:R-:W-:Y:S02]  /*0410*/  UISETP.GE.U32.AND UP0, UPT, UR6, 0x8, UPT ;  /* 0x000000080600788c */ /* 0x000fe4000bf06070 */
[----:B------:R-:W-:-:S04]  /*0420*/  ULOP3.LUT UR5, UR9, 0x7, URZ, 0xc0, !UPT ;  /* 0x0000000709057892 */ /* 0x000fc8000f8ec0ff */
[----:B------:R-:W-:-:S03]  /*0430*/  UISETP.NE.AND UP1, UPT, UR5, URZ, UPT ;  /* 0x000000ff0500728c */ /* 0x000fc6000bf25270 */
[----:B------:R-:W-:Y:S08]  /*0440*/  BRA.U !UP0, `(.L_x_3) ;  /* 0x00000001084c7547 */ /* 0x000ff0000b800000 */
[----:B------:R-:W1:Y:S02]  /*0450*/  LDC.64 R4, c[0x0][0x380] ;  /* 0x0000e000ff047b82 */ /* 0x000e640000000a00 */
[----:B-1----:R-:W-:-:S05]  /*0460*/  IMAD.WIDE.U32 R4, R0, 0x4, R4 ;  /* 0x0000000400047825 */ /* 0x002fca00078e0004 */
[----:B0-----:R-:W2:Y:S04]  /*0470*/  LDG.E R6, desc[UR10][R4.64] ;  /* 0x0000000a04067981 */ /* 0x001ea8000c1e1900 */
[----:B------:R-:W3:Y:S04]  /*0480*/  LDG.E R8, desc[UR10][R4.64+0x4] ;  /* 0x0000040a04087981 */ /* 0x000ee8000c1e1900 */
[----:B------:R-:W4:Y:S04]  /*0490*/  LDG.E R10, desc[UR10][R4.64+0x8] ;  /* 0x0000080a040a7981 */ /* 0x000f28000c1e1900 */
[----:B------:R-:W5:Y:S04]  /*04a0*/  LDG.E R12, desc[UR10][R4.64+0xc] ;  /* 0x00000c0a040c7981 */ /* 0x000f68000c1e1900 */
[----:B------:R-:W5:Y:S04]  /*04b0*/  LDG.E R14, desc[UR10][R4.64+0x10] ;  /* 0x0000100a040e7981 */ /* 0x000f68000c1e1900 */
[----:B------:R-:W5:Y:S04]  /*04c0*/  LDG.E R16, desc[UR10][R4.64+0x14] ;  /* 0x0000140a04107981 */ /* 0x000f68000c1e1900 */
[----:B------:R-:W5:Y:S04]  /*04d0*/  LDG.E R18, desc[UR10][R4.64+0x18] ;  /* 0x0000180a04127981 */ /* 0x000f68000c1e1900 */
[----:B------:R-:W5:Y:S01]  /*04e0*/  LDG.E R20, desc[UR10][R4.64+0x1c] ;  /* 0x00001c0a04147981 */ /* 0x000f62000c1e1900 */
[----:B------:R-:W-:-:S02]  /*04f0*/  VIADD R0, R0, 0x8 ;  /* 0x0000000800007836 */ /* 0x000fc40000000000 */
[----:B--2---:R-:W-:-:S04]  /*0500*/  FFMA R3, R6, R6, R3 ;  /* 0x0000000606037223 */ /* 0x004fc80000000003 */
[----:B---3--:R-:W-:-:S04]  /*0510*/  FFMA R3, R8, R8, R3 ;  /* 0x0000000808037223 */ /* 0x008fc80000000003 */
[----:B----4-:R-:W-:-:S04]  /*0520*/  FFMA R3, R10, R10, R3 ;  /* 0x0000000a0a037223 */ /* 0x010fc80000000003 */
[----:B-----5:R-:W-:-:S04]  /*0530*/  FFMA R3, R12, R12, R3 ;  /* 0x0000000c0c037223 */ /* 0x020fc80000000003 */
[----:B------:R-:W-:-:S04]  /*0540*/  FFMA R3, R14, R14, R3 ;  /* 0x0000000e0e037223 */ /* 0x000fc80000000003 */
[----:B------:R-:W-:-:S04]  /*0550*/  FFMA R3, R16, R16, R3 ;  /* 0x0000001010037223 */ /* 0x000fc80000000003 */
[----:B------:R-:W-:-:S04]  /*0560*/  FFMA R3, R18, R18, R3 ;  /* 0x0000001212037223 */ /* 0x000fc80000000003 */
[----:B------:R-:W-:-:S07]  /*0570*/  FFMA R3, R20, R20, R3 ;  /* 0x0000001414037223 */ /* 0x000fce0000000003 */
.L_x_3:
        /* <DEDUP_REMOVED lines=10> */
[----:B------:R-:W5:Y:S01]  /*0620*/  LDG.E R12, desc[UR10][R4.64+0xc] ;  /* 0x00000c0a040c7981 */ /* 0x000f62000c1e1900 */
[----:B------:R-:W-:Y:S01]  /*0630*/  IADD3 R0, PT, PT, R0, 0x4, RZ ;  /* 0x0000000400007810 */ /* 0x000fe20007ffe0ff */
[----:B--2---:R-:W-:-:S04]  /*0640*/  FFMA R3, R6, R6, R3 ;  /* 0x0000000606037223 */ /* 0x004fc80000000003 */
[----:B---3--:R-:W-:-:S04]  /*0650*/  FFMA R3, R8, R8, R3 ;  /* 0x0000000808037223 */ /* 0x008fc80000000003 */
[----:B----4-:R-:W-:-:S04]  /*0660*/  FFMA R3, R10, R10, R3 ;  /* 0x0000000a0a037223 */ /* 0x010fc80000000003 */
[----:B-----5:R-:W-:-:S07]  /*0670*/  FFMA R3, R12, R12, R3 ;  /* 0x0000000c0c037223 */ /* 0x020fce0000000003 */
.L_x_4:
[----:B------:R-:W-:Y:S05]  /*0680*/  BRA.U !UP1, `(.L_x_0) ;  /* 0x0000000109287547 */ /* 0x000fea000b800000 */
[----:B------:R-:W1:Y:S01]  /*0690*/  LDC.64 R4, c[0x0][0x380] ;  /* 0x0000e000ff047b82 */ /* 0x000e620000000a00 */
[----:B------:R-:W-:Y:S01]  /*06a0*/  UIADD3 UR4, UPT, UPT, -UR4, URZ, URZ ;  /* 0x000000ff04047290 */ /* 0x000fe2000fffe1ff */
[----:B-1----:R-:W-:-:S11]  /*06b0*/  IMAD.WIDE.U32 R4, R0, 0x4, R4 ;  /* 0x0000000400047825 */ /* 0x002fd600078e0004 */
.L_x_5:
[----:B0-----:R0:W2:Y:S01]  /*06c0*/  LDG.E R0, desc[UR10][R4.64] ;  /* 0x0000000a04007981 */ /* 0x0010a2000c1e1900 */
[----:B------:R-:W-:-:S04]  /*06d0*/  UIADD3 UR4, UPT, UPT, UR4, 0x1, URZ ;  /* 0x0000000104047890 */ /* 0x000fc8000fffe0ff */
[----:B------:R-:W-:Y:S01]  /*06e0*/  UISETP.NE.AND UP0, UPT, UR4, URZ, UPT ;  /* 0x000000ff0400728c */ /* 0x000fe2000bf05270 */
[----:B0-----:R-:W-:-:S04]  /*06f0*/  IADD3 R4, P0, PT, R4, 0x4, RZ ;  /* 0x0000000404047810 */ /* 0x001fc80007f1e0ff */
[----:B------:R-:W-:Y:S01]  /*0700*/  IADD3.X R5, PT, PT, RZ, R5, RZ, P0, !PT ;  /* 0x00000005ff057210 */ /* 0x000fe200007fe4ff */
[----:B--2---:R-:W-:-:S03]  /*0710*/  FFMA R3, R0, R0, R3 ;  /* 0x0000000000037223 */ /* 0x004fc60000000003 */
[----:B------:R-:W-:Y:S05]  /*0720*/  BRA.U UP0, `(.L_x_5) ;  /* 0xfffffffd00e47547 */ /* 0x000fea000b83ffff */
.L_x_0:
[----:B------:R-:W1:Y:S01]  /*0730*/  LDCU UR4, c[0x0][0x398] ;  /* 0x00007300ff0477ac */ /* 0x000e620008000800 */
[----:B------:R-:W-:-:S05]  /*0740*/  I2FP.F32.S32 R0, UR9 ;  /* 0x0000000900007c45 */ /* 0x000fca0008201400 */
[----:B-1----:R-:W-:-:S04]  /*0750*/  FADD R4, R0, UR4 ;  /* 0x0000000400047e21 */ /* 0x002fc80008000000 */
[----:B------:R-:W1:Y:S08]  /*0760*/  MUFU.RCP R5, R4 ;  /* 0x0000000400057308 */ /* 0x000e700000001000 */
[----:B------:R-:W2:Y:S01]  /*0770*/  FCHK P0, R3, R4 ;  /* 0x0000000403007302 */ /* 0x000ea20000000000 */
[----:B-1----:R-:W-:-:S04]  /*0780*/  FFMA R0, -R4, R5, 1 ;  /* 0x3f80000004007423 */ /* 0x002fc80000000105 */
[----:B------:R-:W-:-:S04]  /*0790*/  FFMA R0, R5, R0, R5 ;  /* 0x0000000005007223 */ /* 0x000fc80000000005 */
[----:B------:R-:W-:-:S04]  /*07a0*/  FFMA R5, R0, R3, RZ ;  /* 0x0000000300057223 */ /* 0x000fc800000000ff */
[----:B------:R-:W-:-:S04]  /*07b0*/  FFMA R6, -R4, R5, R3 ;  /* 0x0000000504067223 */ /* 0x000fc80000000103 */
[----:B------:R-:W-:Y:S01]  /*07c0*/  FFMA R0, R0, R6, R5 ;  /* 0x0000000600007223 */ /* 0x000fe20000000005 */
[----:B--2---:R-:W-:Y:S06]  /*07d0*/  @!P0 BRA `(.L_x_6) ;  /* 0x0000000000108947 */ /* 0x004fec0003800000 */
[----:B------:R-:W-:Y:S01]  /*07e0*/  IMAD.MOV.U32 R0, RZ, RZ, R3 ;  /* 0x000000ffff007224 */ /* 0x000fe200078e0003 */
[----:B------:R-:W-:Y:S02]  /*07f0*/  MOV R3, R4 ;  /* 0x0000000400037202 */ /* 0x000fe40000000f00 */
[----:B------:R-:W-:-:S07]  /*0800*/  MOV R4, 0x820 ;  /* 0x0000082000047802 */ /* 0x000fce0000000f00 */
[----:B0-----:R-:W-:Y:S05]  /*0810*/  CALL.REL.NOINC `($__internal_1_$__cuda_sm3x_div_rn_noftz_f32_slowpath) ;  /* 0x0000000000ec7944 */ /* 0x001fea0003c00000 */
.L_x_6:
[----:B------:R-:W-:Y:S01]  /*0820*/  IADD3 R3, PT, PT, R0, -0xd000000, RZ ;  /* 0xf300000000037810 */ /* 0x000fe20007ffe0ff */
[----:B------:R1:W2:Y:S01]  /*0830*/  MUFU.RSQ R5, R0 ;  /* 0x0000000000057308 */ /* 0x0002a20000001400 */
[----:B------:R-:W-:Y:S02]  /*0840*/  BSSY.RECONVERGENT B0, `(.L_x_7) ;  /* 0x000000a000007945 */ /* 0x000fe40003800200 */
[----:B------:R-:W-:-:S13]  /*0850*/  ISETP.GT.U32.AND P0, PT, R3, 0x727fffff, PT ;  /* 0x727fffff0300780c */ /* 0x000fda0003f04070 */
[----:B-1----:R-:W-:Y:S05]  /*0860*/  @!P0 BRA `(.L_x_8) ;  /* 0x00000000000c8947 */ /* 0x002fea0003800000 */
[----:B------:R-:W-:-:S07]  /*0870*/  MOV R8, 0x890 ;  /* 0x0000089000087802 */ /* 0x000fce0000000f00 */
[----:B0-2---:R-:W-:Y:S05]  /*0880*/  CALL.REL.NOINC `($__internal_0_$__cuda_sm20_sqrt_rn_f32_slowpath) ;  /* 0x0000000000787944 */ /* 0x005fea0003c00000 */
[----:B------:R-:W-:Y:S05]  /*0890*/  BRA `(.L_x_9) ;  /* 0x0000000000107947 */ /* 0x000fea0003800000 */
.L_x_8:
[C---:B--2---:R-:W-:Y:S01]  /*08a0*/  FMUL.FTZ R3, R5.reuse, R0 ;  /* 0x0000000005037220 */ /* 0x044fe20000410000 */
[----:B------:R-:W-:-:S03]  /*08b0*/  FMUL.FTZ R4, R5, 0.5 ;  /* 0x3f00000005047820 */ /* 0x000fc60000410000 */
[----:B------:R-:W-:-:S04]  /*08c0*/  FFMA R0, -R3, R3, R0 ;  /* 0x0000000303007223 */ /* 0x000fc80000000100 */
[----:B------:R-:W-:-:S07]  /*08d0*/  FFMA R3, R0, R4, R3 ;  /* 0x0000000400037223 */ /* 0x000fce0000000003 */
.L_x_9:
[----:B0-----:R-:W-:Y:S05]  /*08e0*/  BSYNC.RECONVERGENT B0 ;  /* 0x0000000000007941 */ /* 0x001fea0003800200 */
.L_x_7:
[----:B------:R-:W0:Y:S08]  /*08f0*/  LDC.64 R6, c[0x0][0x380] ;  /* 0x0000e000ff067b82 */ /* 0x000e300000000a00 */
[----:B------:R-:W1:Y:S01]  /*0900*/  LDC.64 R4, c[0x0][0x388] ;  /* 0x0000e200ff047b82 */ /* 0x000e620000000a00 */
[----:B0-----:R-:W-:-:S06]  /*0910*/  IMAD.WIDE R6, R2, 0x4, R6 ;  /* 0x0000000402067825 */ /* 0x001fcc00078e0206 */
[----:B------:R-:W2:Y:S01]  /*0920*/  LDG.E R7, desc[UR10][R6.64] ;  /* 0x0000000a06077981 */ /* 0x000ea2000c1e1900 */
[----:B-1----:R-:W-:-:S05]  /*0930*/  IMAD.WIDE R4, R2, 0x4, R4 ;  /* 0x0000000402047825 */ /* 0x002fca00078e0204 */
[----:B------:R-:W2:Y:S01]  /*0940*/  LDG.E R0, desc[UR10][R4.64] ;  /* 0x0000000a04007981 */ /* 0x000ea2000c1e1900 */
[----:B------:R-:W0:Y:S01]  /*0950*/  MUFU.RCP R8, R3 ;  /* 0x0000000300087308 */ /* 0x000e220000001000 */
[----:B------:R-:W-:Y:S01]  /*0960*/  BSSY.RECONVERGENT B0, `(.L_x_10) ;  /* 0x000000c000007945 */ /* 0x000fe20003800200 */
[----:B0-----:R-:W-:-:S04]  /*0970*/  FFMA R9, R8, -R3, 1 ;  /* 0x3f80000008097423 */ /* 0x001fc80000000803 */
[----:B------:R-:W-:Y:S01]  /*0980*/  FFMA R9, R8, R9, R8 ;  /* 0x0000000908097223 */ /* 0x000fe20000000008 */
[----:B--2---:R-:W-:-:S04]  /*0990*/  FMUL R0, R0, R7 ;  /* 0x0000000700007220 */ /* 0x004fc80000400000 */
[----:B------:R-:W0:Y:S01]  /*09a0*/  FCHK P0, R0, R3 ;  /* 0x0000000300007302 */ /* 0x000e220000000000 */
[----:B------:R-:W-:-:S04]  /*09b0*/  FFMA R8, R0, R9, RZ ;  /* 0x0000000900087223 */ /* 0x000fc800000000ff */
[----:B------:R-:W-:-:S04]  /*09c0*/  FFMA R10, R8, -R3, R0 ;  /* 0x80000003080a7223 */ /* 0x000fc80000000000 */
[----:B------:R-:W-:Y:S01]  /*09d0*/  FFMA R9, R9, R10, R8 ;  /* 0x0000000a09097223 */ /* 0x000fe20000000008 */
[----:B0-----:R-:W-:Y:S06]  /*09e0*/  @!P0 BRA `(.L_x_11) ;  /* 0x00000000000c8947 */ /* 0x001fec0003800000 */
[----:B------:R-:W-:-:S07]  /*09f0*/  MOV R4, 0xa10 ;  /* 0x00000a1000047802 */ /* 0x000fce0000000f00 */
[----:B------:R-:W-:Y:S05]  /*0a00*/  CALL.REL.NOINC `($__internal_1_$__cuda_sm3x_div_rn_noftz_f32_slowpath) ;  /* 0x0000000000707944 */ /* 0x000fea0003c00000 */
[----:B------:R-:W-:-:S07]  /*0a10*/  IMAD.MOV.U32 R9, RZ, RZ, R0 ;  /* 0x000000ffff097224 */ /* 0x000fce00078e0000 */
.L_x_11:
[----:B------:R-:W-:Y:S05]  /*0a20*/  BSYNC.RECONVERGENT B0 ;  /* 0x0000000000007941 */ /* 0x000fea0003800200 */
.L_x_10:
[----:B------:R-:W0:Y:S02]  /*0a30*/  LDC.64 R4, c[0x0][0x390] ;  /* 0x0000e400ff047b82 */ /* 0x000e240000000a00 */
[----:B0-----:R-:W-:-:S05]  /*0a40*/  IMAD.WIDE R2, R2, 0x4, R4 ;  /* 0x0000000402027825 */ /* 0x001fca00078e0204 */
[----:B------:R-:W-:Y:S01]  /*0a50*/  STG.E desc[UR10][R2.64], R9 ;  /* 0x0000000902007986 */ /* 0x000fe2000c10190a */
[----:B------:R-:W-:Y:S05]  /*0a60*/  EXIT ;  /* 0x000000000000794d */ /* 0x000fea0003800000 */
        .weak           $__internal_0_$__cuda_sm20_sqrt_rn_f32_slowpath
        .type           $__internal_0_$__cuda_sm20_sqrt_rn_f32_slowpath,@function
        .size           $__internal_0_$__cuda_sm20_sqrt_rn_f32_slowpath,($__internal_1_$__cuda_sm3x_div_rn_noftz_f32_slowpath - $__internal_0_$__cuda_sm20_sqrt_rn_f32_slowpath)
$__internal_0_$__cuda_sm20_sqrt_rn_f32_slowpath:
[----:B------:R-:W-:-:S13]  /*0a70*/  LOP3.LUT P0, RZ, R0, 0x7fffffff, RZ, 0xc0, !PT ;  /* 0x7fffffff00ff7812 */ /* 0x000fda000780c0ff */
[----:B------:R-:W-:Y:S01]  /*0a80*/  @!P0 MOV R3, R0 ;  /* 0x0000000000038202 */ /* 0x000fe20000000f00 */
[----:B------:R-:W-:Y:S06]  /*0a90*/  @!P0 BRA `(.L_x_12) ;  /* 0x0000000000408947 */ /* 0x000fec0003800000 */
[----:B------:R-:W-:-:S13]  /*0aa0*/  FSETP.GEU.FTZ.AND P0, PT, R0, RZ, PT ;  /* 0x000000ff0000720b */ /* 0x000fda0003f1e000 */
[----:B------:R-:W-:Y:S01]  /*0ab0*/  @!P0 MOV R3, 0x7fffffff ;  /* 0x7fffffff00038802 */ /* 0x000fe20000000f00 */
[----:B------:R-:W-:Y:S06]  /*0ac0*/  @!P0 BRA `(.L_x_12) ;  /* 0x0000000000348947 */ /* 0x000fec0003800000 */
[----:B------:R-:W-:-:S13]  /*0ad0*/  FSETP.GTU.FTZ.AND P0, PT, |R0|, +INF , PT ;  /* 0x7f8000000000780b */ /* 0x000fda0003f1c200 */
[----:B------:R-:W-:Y:S01]  /*0ae0*/  @P0 FADD.FTZ R3, R0, 1 ;  /* 0x3f80000000030421 */ /* 0x000fe20000010000 */
[----:B------:R-:W-:Y:S06]  /*0af0*/  @P0 BRA `(.L_x_12) ;  /* 0x0000000000280947 */ /* 0x000fec0003800000 */
[----:B------:R-:W-:-:S13]  /*0b00*/  FSETP.NEU.FTZ.AND P0, PT, |R0|, +INF , PT ;  /* 0x7f8000000000780b */ /* 0x000fda0003f1d200 */
[----:B------:R-:W-:-:S04]  /*0b10*/  @P0 FFMA R4, R0, 1.84467440737095516160e+19, RZ ;  /* 0x5f80000000040823 */ /* 0x000fc800000000ff */
[----:B------:R-:W0:Y:S02]  /*0b20*/  @P0 MUFU.RSQ R3, R4 ;  /* 0x0000000400030308 */ /* 0x000e240000001400 */
[----:B0-----:R-:W-:Y:S01]  /*0b30*/  @P0 FMUL.FTZ R5, R4, R3 ;  /* 0x0000000304050220 */ /* 0x001fe20000410000 */
[----:B------:R-:W-:Y:S01]  /*0b40*/  @P0 FMUL.FTZ R7, R3, 0.5 ;  /* 0x3f00000003070820 */ /* 0x000fe20000410000 */
[----:B------:R-:W-:Y:S02]  /*0b50*/  @!P0 IMAD.MOV.U32 R3, RZ, RZ, R0 ;  /* 0x000000ffff038224 */ /* 0x000fe400078e0000 */
[----:B------:R-:W-:-:S04]  /*0b60*/  @P0 FADD.FTZ R6, -R5, -RZ ;  /* 0x800000ff05060221 */ /* 0x000fc80000010100 */
[----:B------:R-:W-:-:S04]  /*0b70*/  @P0 FFMA R6, R5, R6, R4 ;  /* 0x0000000605060223 */ /* 0x000fc80000000004 */
[----:B------:R-:W-:-:S04]  /*0b80*/  @P0 FFMA R6, R6, R7, R5 ;  /* 0x0000000706060223 */ /* 0x000fc80000000005 */
[----:B------:R-:W-:-:S07]  /*0b90*/  @P0 FMUL.FTZ R3, R6, 2.3283064365386962891e-10 ;  /* 0x2f80000006030820 */ /* 0x000fce0000410000 */
.L_x_12:
[----:B------:R-:W-:Y:S01]  /*0ba0*/  HFMA2 R5, -RZ, RZ, 0, 0 ;  /* 0x00000000ff057431 */ /* 0x000fe200000001ff */
[----:B------:R-:W-:-:S04]  /*0bb0*/  MOV R4, R8 ;  /* 0x0000000800047202 */ /* 0x000fc80000000f00 */
[----:B------:R-:W-:Y:S05]  /*0bc0*/  RET.REL.NODEC R4 `(rms_norm) ;  /* 0xfffffff4040c7950 */ /* 0x000fea0003c3ffff */
        .weak           $__internal_1_$__cuda_sm3x_div_rn_noftz_f32_slowpath
        .type           $__internal_1_$__cuda_sm3x_div_rn_noftz_f32_slowpath,@function
        .size           $__internal_1_$__cuda_sm3x_div_rn_noftz_f32_slowpath,(.L_x_26 - $__internal_1_$__cuda_sm3x_div_rn_noftz_f32_slowpath)
$__internal_1_$__cuda_sm3x_div_rn_noftz_f32_slowpath:
[----:B------:R-:W-:Y:S01]  /*0bd0*/  SHF.R.U32.HI R6, RZ, 0x17, R3 ;  /* 0x00000017ff067819 */ /* 0x000fe20000011603 */
[----:B------:R-:W-:Y:S01]  /*0be0*/  BSSY.RECONVERGENT B1, `(.L_x_13) ;  /* 0x0000062000017945 */ /* 0x000fe20003800200 */
[----:B------:R-:W-:Y:S02]  /*0bf0*/  SHF.R.U32.HI R5, RZ, 0x17, R0 ;  /* 0x00000017ff057819 */ /* 0x000fe40000011600 */
[----:B------:R-:W-:Y:S02]  /*0c00*/  LOP3.LUT R10, R6, 0xff, RZ, 0xc0, !PT ;  /* 0x000000ff060a7812 */ /* 0x000fe400078ec0ff */
[----:B------:R-:W-:-:S03]  /*0c10*/  LOP3.LUT R8, R5, 0xff, RZ, 0xc0, !PT ;  /* 0x000000ff05087812 */ /* 0x000fc600078ec0ff */
[----:B------:R-:W-:Y:S01]  /*0c20*/  VIADD R7, R10, 0xffffffff ;  /* 0xffffffff0a077836 */ /* 0x000fe20000000000 */
[----:B------:R-:W-:-:S04]  /*0c30*/  IADD3 R6, PT, PT, R8, -0x1, RZ ;  /* 0xffffffff08067810 */ /* 0x000fc80007ffe0ff */
[----:B------:R-:W-:-:S04]  /*0c40*/  ISETP.GT.U32.AND P0, PT, R7, 0xfd, PT ;  /* 0x000000fd0700780c */ /* 0x000fc80003f04070 */
[----:B------:R-:W-:-:S13]  /*0c50*/  ISETP.GT.U32.OR P0, PT, R6, 0xfd, P0 ;  /* 0x000000fd0600780c */ /* 0x000fda0000704470 */
[----:B------:R-:W-:Y:S01]  /*0c60*/  @!P0 MOV R5, RZ ;  /* 0x000000ff00058202 */ /* 0x000fe20000000f00 */
[----:B------:R-:W-:Y:S06]  /*0c70*/  @!P0 BRA `(.L_x_14) ;  /* 0x00000000005c8947 */ /* 0x000fec0003800000 */
[----:B------:R-:W-:Y:S02]  /*0c80*/  FSETP.GTU.FTZ.AND P0, PT, |R0|, +INF , PT ;  /* 0x7f8000000000780b */ /* 0x000fe40003f1c200 */
[----:B------:R-:W-:-:S04]  /*0c90*/  FSETP.GTU.FTZ.AND P1, PT, |R3|, +INF , PT ;  /* 0x7f8000000300780b */ /* 0x000fc80003f3c200 */
[----:B------:R-:W-:-:S13]  /*0ca0*/  PLOP3.LUT P0, PT, P0, P1, PT, 0xf8, 0x8f ;  /* 0x00000000008f781c */ /* 0x000fda0000703f70 */
[----:B------:R-:W-:Y:S05]  /*0cb0*/  @P0 BRA `(.L_x_15) ;  /* 0x00000004004c0947 */ /* 0x000fea0003800000 */
[----:B------:R-:W-:-:S13]  /*0cc0*/  LOP3.LUT P0, RZ, R3, 0x7fffffff, R0, 0xc8, !PT ;  /* 0x7fffffff03ff7812 */ /* 0x000fda000780c800 */
[----:B------:R-:W-:Y:S05]  /*0cd0*/  @!P0 BRA `(.L_x_16) ;  /* 0x00000004003c8947 */ /* 0x000fea0003800000 */
[C---:B------:R-:W-:Y:S02]  /*0ce0*/  FSETP.NEU.FTZ.AND P2, PT, |R0|.reuse, +INF , PT ;  /* 0x7f8000000000780b */ /* 0x040fe40003f5d200 */
[----:B------:R-:W-:Y:S02]  /*0cf0*/  FSETP.NEU.FTZ.AND P1, PT, |R3|, +INF , PT ;  /* 0x7f8000000300780b */ /* 0x000fe40003f3d200 */
[----:B------:R-:W-:-:S11]  /*0d00*/  FSETP.NEU.FTZ.AND P0, PT, |R0|, +INF , PT ;  /* 0x7f8000000000780b */ /* 0x000fd60003f1d200 */
[----:B------:R-:W-:Y:S05]  /*0d10*/  @!P1 BRA !P2, `(.L_x_16) ;  /* 0x00000004002c9947 */ /* 0x000fea0005000000 */
[----:B------:R-:W-:-:S04]  /*0d20*/  LOP3.LUT P2, RZ, R0, 0x7fffffff, RZ, 0xc0, !PT ;  /* 0x7fffffff00ff7812 */ /* 0x000fc8000784c0ff */
[----:B------:R-:W-:-:S13]  /*0d30*/  PLOP3.LUT P1, PT, P1, P2, PT, 0x2f, 0xf2 ;  /* 0x0000000000f2781c */ /* 0x000fda0000f24577 */
[----:B------:R-:W-:Y:S05]  /*0d40*/  @P1 BRA `(.L_x_17) ;  /* 0x0000000400181947 */ /* 0x000fea0003800000 */
[----:B------:R-:W-:-:S04]  /*0d50*/  LOP3.LUT P1, RZ, R3, 0x7fffffff, RZ, 0xc0, !PT ;  /* 0x7fffffff03ff7812 */ /* 0x000fc8000782c0ff */
[----:B------:R-:W-:-:S13]  /*0d60*/  PLOP3.LUT P0, PT, P0, P1, PT, 0x2f, 0xf2 ;  /* 0x0000000000f2781c */ /* 0x000fda0000702577 */
[----:B------:R-:W-:Y:S05]  /*0d70*/  @P0 BRA `(.L_x_18) ;  /* 0x0000000400000947 */ /* 0x000fea0003800000 */
[----:B------:R-:W-:Y:S02]  /*0d80*/  ISETP.GE.AND P0, PT, R6, RZ, PT ;  /* 0x000000ff0600720c */ /* 0x000fe40003f06270 */
[----:B------:R-:W-:-:S11]  /*0d90*/  ISETP.GE.AND P1, PT, R7, RZ, PT ;  /* 0x000000ff0700720c */ /* 0x000fd60003f26270 */
[----:B------:R-:W-:Y:S01]  /*0da0*/  @P0 MOV R5, RZ ;  /* 0x000000ff00050202 */ /* 0x000fe20000000f00 */
[----:B------:R-:W-:Y:S02]  /*0db0*/  @!P0 IMAD.MOV.U32 R5, RZ, RZ, -0x40 ;  /* 0xffffffc0ff058424 */ /* 0x000fe400078e00ff */
[----:B------:R-:W-:Y:S01]  /*0dc0*/  @!P0 FFMA R0, R0, 1.84467440737095516160e+19, RZ ;  /* 0x5f80000000008823 */ /* 0x000fe200000000ff */
[----:B------:R-:W-:Y:S02]  /*0dd0*/  @!P1 FFMA R3, R3, 1.84467440737095516160e+19, RZ ;  /* 0x5f80000003039823 */ /* 0x000fe400000000ff */
[----:B------:R-:W-:-:S07]  /*0de0*/  @!P1 IADD3 R5, PT, PT, R5, 0x40, RZ ;  /* 0x0000004005059810 */ /* 0x000fce0007ffe0ff */
.L_x_14:
[----:B------:R-:W-:Y:S01]  /*0df0*/  LEA R6, R10, 0xc0800000, 0x17 ;  /* 0xc08000000a067811 */ /* 0x000fe200078eb8ff */
[----:B------:R-:W-:Y:S03]  /*0e00*/  BSSY.RECONVERGENT B2, `(.L_x_19) ;  /* 0x0000036000027945 */ /* 0x000fe60003800200 */
[----:B------:R-:W-:Y:S02]  /*0e10*/  IADD3 R6, PT, PT, -R6, R3, RZ ;  /* 0x0000000306067210 */ /* 0x000fe40007ffe1ff */
[----:B------:R-:W-:Y:S02]  /*0e20*/  IADD3 R3, PT, PT, R8, -0x7f, RZ ;  /* 0xffffff8108037810 */ /* 0x000fe40007ffe0ff */
[----:B------:R0:W1:Y:S01]  /*0e30*/  MUFU.RCP R7, R6 ;  /* 0x0000000600077308 */ /* 0x0000620000001000 */
[----:B------:R-:W-:Y:S02]  /*0e40*/  FADD.FTZ R9, -R6, -RZ ;  /* 0x800000ff06097221 */ /* 0x000fe40000010100 */
[C---:B------:R-:W-:Y:S01]  /*0e50*/  IMAD R0, R3.reuse, -0x800000, R0 ;  /* 0xff80000003007824 */ /* 0x040fe200078e0200 */
[----:B0-----:R-:W-:-:S05]  /*0e60*/  IADD3 R6, PT, PT, R3, 0x7f, -R10 ;  /* 0x0000007f03067810 */ /* 0x001fca0007ffe80a */
[----:B------:R-:W-:Y:S02]  /*0e70*/  IMAD.IADD R6, R6, 0x1, R5 ;  /* 0x0000000106067824 */ /* 0x000fe400078e0205 */
[----:B-1----:R-:W-:-:S04]  /*0e80*/  FFMA R8, R7, R9, 1 ;  /* 0x3f80000007087423 */ /* 0x002fc80000000009 */
[----:B------:R-:W-:-:S04]  /*0e90*/  FFMA R12, R7, R8, R7 ;  /* 0x00000008070c7223 */ /* 0x000fc80000000007 */
[----:B------:R-:W-:-:S04]  /*0ea0*/  FFMA R7, R0, R12, RZ ;  /* 0x0000000c00077223 */ /* 0x000fc800000000ff */
[----:B------:R-:W-:-:S04]  /*0eb0*/  FFMA R8, R9, R7, R0 ;  /* 0x0000000709087223 */ /* 0x000fc80000000000 */
[----:B------:R-:W-:-:S04]  /*0ec0*/  FFMA R7, R12, R8, R7 ;  /* 0x000000080c077223 */ /* 0x000fc80000000007 */
[----:B------:R-:W-:-:S04]  /*0ed0*/  FFMA R8, R9, R7, R0 ;  /* 0x0000000709087223 */ /* 0x000fc80000000000 */
[----:B------:R-:W-:-:S05]  /*0ee0*/  FFMA R0, R12, R8, R7 ;  /* 0x000000080c007223 */ /* 0x000fca0000000007 */
[----:B------:R-:W-:-:S04]  /*0ef0*/  SHF.R.U32.HI R3, RZ, 0x17, R0 ;  /* 0x00000017ff037819 */ /* 0x000fc80000011600 */
[----:B------:R-:W-:-:S04]  /*0f00*/  LOP3.LUT R3, R3, 0xff, RZ, 0xc0, !PT ;  /* 0x000000ff03037812 */ /* 0x000fc800078ec0ff */
[----:B------:R-:W-:-:S04]  /*0f10*/  IADD3 R9, PT, PT, R3, R6, RZ ;  /* 0x0000000603097210 */ /* 0x000fc80007ffe0ff */
[----:B------:R-:W-:-:S04]  /*0f20*/  IADD3 R3, PT, PT, R9, -0x1, RZ ;  /* 0xffffffff09037810 */ /* 0x000fc80007ffe0ff */
[----:B------:R-:W-:-:S13]  /*0f30*/  ISETP.GE.U32.AND P0, PT, R3, 0xfe, PT ;  /* 0x000000fe0300780c */ /* 0x000fda0003f06070 */
[----:B------:R-:W-:Y:S05]  /*0f40*/  @!P0 BRA `(.L_x_20) ;  /* 0x0000000000808947 */ /* 0x000fea0003800000 */
[----:B------:R-:W-:-:S13]  /*0f50*/  ISETP.GT.AND P0, PT, R9, 0xfe, PT ;  /* 0x000000fe0900780c */ /* 0x000fda0003f04270 */
[----:B------:R-:W-:Y:S05]  /*0f60*/  @P0 BRA `(.L_x_21) ;  /* 0x00000000006c0947 */ /* 0x000fea0003800000 */
[----:B------:R-:W-:-:S13]  /*0f70*/  ISETP.GE.AND P0, PT, R9, 0x1, PT ;  /* 0x000000010900780c */ /* 0x000fda0003f06270 */
[----:B------:R-:W-:Y:S05]  /*0f80*/  @P0 BRA `(.L_x_22) ;  /* 0x0000000000740947 */ /* 0x000fea0003800000 */
[----:B------:R-:W-:Y:S02]  /*0f90*/  ISETP.GE.AND P0, PT, R9, -0x18, PT ;  /* 0xffffffe80900780c */ /* 0x000fe40003f06270 */
[----:B------:R-:W-:-:S11]  /*0fa0*/  LOP3.LUT R0, R0, 0x80000000, RZ, 0xc0, !PT ;  /* 0x8000000000007812 */ /* 0x000fd600078ec0ff */
[----:B------:R-:W-:Y:S05]  /*0fb0*/  @!P0 BRA `(.L_x_22) ;  /* 0x0000000000688947 */ /* 0x000fea0003800000 */
[CCC-:B------:R-:W-:Y:S01]  /*0fc0*/  FFMA.RZ R3, R12.reuse, R8.reuse, R7.reuse ;  /* 0x000000080c037223 */ /* 0x1c0fe2000000c007 */
[CCC-:B------:R-:W-:Y:S01]  /*0fd0*/  FFMA.RM R6, R12.reuse, R8.reuse, R7.reuse ;  /* 0x000000080c067223 */ /* 0x1c0fe20000004007 */
[C---:B------:R-:W-:Y:S02]  /*0fe0*/  ISETP.NE.AND P2, PT, R9.reuse, RZ, PT ;  /* 0x000000ff0900720c */ /* 0x040fe40003f45270 */
[----:B------:R-:W-:Y:S02]  /*0ff0*/  ISETP.NE.AND P1, PT, R9, RZ, PT ;  /* 0x000000ff0900720c */ /* 0x000fe40003f25270 */
[----:B------:R-:W-:Y:S01]  /*1000*/  LOP3.LUT R5, R3, 0x7fffff, RZ, 0xc0, !PT ;  /* 0x007fffff03057812 */ /* 0x000fe200078ec0ff */
[----:B------:R-:W-:Y:S01]  /*1010*/  FFMA.RP R3, R12, R8, R7 ;  /* 0x000000080c037223 */ /* 0x000fe20000008007 */
[----:B------:R-:W-:Y:S01]  /*1020*/  IADD3 R8, PT, PT, R9, 0x20, RZ ;  /* 0x0000002009087810 */ /* 0x000fe20007ffe0ff */
[----:B------:R-:W-:Y:S01]  /*1030*/  IMAD.MOV R7, RZ, RZ, -R9 ;  /* 0x000000ffff077224 */ /* 0x000fe200078e0a09 */
[----:B------:R-:W-:-:S02]  /*1040*/  LOP3.LUT R5, R5, 0x800000, RZ, 0xfc, !PT ;  /* 0x0080000005057812 */ /* 0x000fc400078efcff */
[----:B------:R-:W-:Y:S02]  /*1050*/  FSETP.NEU.FTZ.AND P0, PT, R3, R6, PT ;  /* 0x000000060300720b */ /* 0x000fe40003f1d000 */
[----:B------:R-:W-:Y:S02]  /*1060*/  SHF.L.U32 R8, R5, R8, RZ ;  /* 0x0000000805087219 */ /* 0x000fe400000006ff */
[----:B------:R-:W-:Y:S02]  /*1070*/  SEL R6, R7, RZ, P2 ;  /* 0x000000ff07067207 */ /* 0x000fe40001000000 */
[----:B------:R-:W-:Y:S02]  /*1080*/  ISETP.NE.AND P1, PT, R8, RZ, P1 ;  /* 0x000000ff0800720c */ /* 0x000fe40000f25270 */
[----:B------:R-:W-:Y:S02]  /*1090*/  SHF.R.U32.HI R6, RZ, R6, R5 ;  /* 0x00000006ff067219 */ /* 0x000fe40000011605 */
[----:B------:R-:W-:-:S02]  /*10a0*/  PLOP3.LUT P0, PT, P0, P1, PT, 0xf8, 0x8f ;  /* 0x00000000008f781c */ /* 0x000fc40000703f70 */
[----:B------:R-:W-:Y:S02]  /*10b0*/  SHF.R.U32.HI R8, RZ, 0x1, R6 ;  /* 0x00000001ff087819 */ /* 0x000fe40000011606 */
[----:B------:R-:W-:-:S04]  /*10c0*/  SEL R3, RZ, 0x1, !P0 ;  /* 0x00000001ff037807 */ /* 0x000fc80004000000 */
[----:B------:R-:W-:-:S04]  /*10d0*/  LOP3.LUT R3, R3, 0x1, R8, 0xf8, !PT ;  /* 0x0000000103037812 */ /* 0x000fc800078ef808 */
[----:B------:R-:W-:-:S04]  /*10e0*/  LOP3.LUT R3, R3, R6, RZ, 0xc0, !PT ;  /* 0x0000000603037212 */ /* 0x000fc800078ec0ff */
[----:B------:R-:W-:-:S04]  /*10f0*/  IADD3 R3, PT, PT, R8, R3, RZ ;  /* 0x0000000308037210 */ /* 0x000fc80007ffe0ff */
[----:B------:R-:W-:Y:S01]  /*1100*/  LOP3.LUT R0, R3, R0, RZ, 0xfc, !PT ;  /* 0x0000000003007212 */ /* 0x000fe200078efcff */
[----:B------:R-:W-:Y:S06]  /*1110*/  BRA `(.L_x_22) ;  /* 0x0000000000107947 */ /* 0x000fec0003800000 */
.L_x_21:
[----:B------:R-:W-:-:S04]  /*1120*/  LOP3.LUT R0, R0, 0x80000000, RZ, 0xc0, !PT ;  /* 0x8000000000007812 */ /* 0x000fc800078ec0ff */
[----:B------:R-:W-:Y:S01]  /*1130*/  LOP3.LUT R0, R0, 0x7f800000, RZ, 0xfc, !PT ;  /* 0x7f80000000007812 */ /* 0x000fe200078efcff */
[----:B------:R-:W-:Y:S06]  /*1140*/  BRA `(.L_x_22) ;  /* 0x0000000000047947 */ /* 0x000fec0003800000 */
.L_x_20:
[----:B------:R-:W-:-:S07]  /*1150*/  LEA R0, R6, R0, 0x17 ;  /* 0x0000000006007211 */ /* 0x000fce00078eb8ff */
.L_x_22:
[----:B------:R-:W-:Y:S05]  /*1160*/  BSYNC.RECONVERGENT B2 ;  /* 0x0000000000027941 */ /* 0x000fea0003800200 */
.L_x_19:
[----:B------:R-:W-:Y:S05]  /*1170*/  BRA `(.L_x_23) ;  /* 0x0000000000207947 */ /* 0x000fea0003800000 */
.L_x_18:
[----:B------:R-:W-:-:S04]  /*1180*/  LOP3.LUT R0, R3, 0x80000000, R0, 0x48, !PT ;  /* 0x8000000003007812 */ /* 0x000fc800078e4800 */
[----:B------:R-:W-:Y:S01]  /*1190*/  LOP3.LUT R0, R0, 0x7f800000, RZ, 0xfc, !PT ;  /* 0x7f80000000007812 */ /* 0x000fe200078efcff */
[----:B------:R-:W-:Y:S06]  /*11a0*/  BRA `(.L_x_23) ;  /* 0x0000000000147947 */ /* 0x000fec0003800000 */
.L_x_17:
[----:B------:R-:W-:Y:S01]  /*11b0*/  LOP3.LUT R0, R3, 0x80000000, R0, 0x48, !PT ;  /* 0x8000000003007812 */ /* 0x000fe200078e4800 */
[----:B------:R-:W-:Y:S06]  /*11c0*/  BRA `(.L_x_23) ;  /* 0x00000000000c7947 */ /* 0x000fec0003800000 */
.L_x_16:
[----:B------:R-:W0:Y:S01]  /*11d0*/  MUFU.RSQ R0, -QNAN ;  /* 0xffc0000000007908 */ /* 0x000e220000001400 */
[----:B------:R-:W-:Y:S05]  /*11e0*/  BRA `(.L_x_23) ;  /* 0x0000000000047947 */ /* 0x000fea0003800000 */
.L_x_15:
[----:B------:R-:W-:-:S07]  /*11f0*/  FADD.FTZ R0, R0, R3 ;  /* 0x0000000300007221 */ /* 0x000fce0000010000 */
.L_x_23:
[----:B------:R-:W-:Y:S05]  /*1200*/  BSYNC.RECONVERGENT B1 ;  /* 0x0000000000017941 */ /* 0x000fea0003800200 */
.L_x_13:
[----:B------:R-:W-:-:S04]  /*1210*/  HFMA2 R5, -RZ, RZ, 0, 0 ;  /* 0x00000000ff057431 */ /* 0x000fc800000001ff */
[----:B0-----:R-:W-:Y:S05]  /*1220*/  RET.REL.NODEC R4 `(rms_norm) ;  /* 0xffffffec04747950 */ /* 0x001fea0003c3ffff */
.L_x_24:
[----:B------:R-:W-:-:S00]  /*1230*/  BRA `(.L_x_24) ;  /* 0xfffffffc00fc7947 */ /* 0x000fc0000383ffff */
[----:B------:R-:W-:-:S00]  /*1240*/  NOP ;  /* 0x0000000000007918 */ /* 0x000fc00000000000 */
        /* <DEDUP_REMOVED lines=11> */
.L_x_26:


//--------------------- .nv.shared.reserved.0     --------------------------
	.section	.nv.shared.reserved.0,"aw",@nobits
	.weak		__nv_reservedSMEM_offset_0_alias
	.size		__nv_reservedSMEM_offset_0_alias, 0, 64
	.other		__nv_reservedSMEM_offset_0_alias,@"STO_CUDA_RESERVED_SHARED STV_DEFAULT"
__nv_reservedSMEM_offset_0_alias:
	.zero		0
	.zero		64


//--------------------- .nv.constant0.rms_norm    --------------------------
	.section	.nv.constant0.rms_norm,"a",@progbits
	.sectionflags	@""
	.align	4
.nv.constant0.rms_norm:
	.zero		928


//--------------------- SYMBOLS --------------------------

	.type		.nv.reservedSmem.offset0,@object
	.size		.nv.reservedSmem.offset0,0x4
